//
// Generated by NVIDIA NVVM Compiler
//
// Compiler Build ID: CL-36424714
// Cuda compilation tools, release 13.0, V13.0.88
// Based on NVVM 20.0.0
//

.version 9.0
.target sm_100
.address_size 64

	// .globl	_Z11blur_globalPKfPfii
// _ZZ11blur_sharedPKfPfiiE4tile has been demoted

.visible .entry _Z11blur_globalPKfPfii(
	.param .u64 .ptr .align 1 _Z11blur_globalPKfPfii_param_0,
	.param .u64 .ptr .align 1 _Z11blur_globalPKfPfii_param_1,
	.param .u32 _Z11blur_globalPKfPfii_param_2,
	.param .u32 _Z11blur_globalPKfPfii_param_3
)
{
	.reg .pred 	%p<8>;
	.reg .b32 	%r<23>;
	.reg .b32 	%f<100>;
	.reg .b64 	%rd<16>;

	ld.param.u64 	%rd1, [_Z11blur_globalPKfPfii_param_0];
	ld.param.u64 	%rd2, [_Z11blur_globalPKfPfii_param_1];
	ld.param.u32 	%r4, [_Z11blur_globalPKfPfii_param_2];
	ld.param.u32 	%r5, [_Z11blur_globalPKfPfii_param_3];
	mov.u32 	%r7, %ctaid.x;
	mov.u32 	%r8, %ntid.x;
	mov.u32 	%r9, %tid.x;
	mad.lo.s32 	%r10, %r7, %r8, %r9;
	mov.u32 	%r11, %ctaid.y;
	mov.u32 	%r12, %ntid.y;
	mov.u32 	%r13, %tid.y;
	mad.lo.s32 	%r14, %r11, %r12, %r13;
	setp.lt.s32 	%p1, %r10, 3;
	add.s32 	%r15, %r4, -3;
	setp.ge.s32 	%p2, %r10, %r15;
	or.pred  	%p3, %p1, %p2;
	setp.lt.u32 	%p4, %r14, 3;
	or.pred  	%p5, %p4, %p3;
	add.s32 	%r16, %r5, -3;
	setp.ge.s32 	%p6, %r14, %r16;
	or.pred  	%p7, %p5, %p6;
	@%p7 bra 	$L__BB0_2;
	cvta.to.global.u64 	%rd3, %rd1;
	cvta.to.global.u64 	%rd4, %rd2;
	add.s32 	%r17, %r14, -3;
	mad.lo.s32 	%r18, %r17, %r4, %r10;
	add.s32 	%r19, %r18, -3;
	mul.wide.s32 	%rd5, %r19, 4;
	add.s64 	%rd6, %rd3, %rd5;
	ld.global.f32 	%f1, [%rd6];
	add.f32 	%f2, %f1, 0f00000000;
	ld.global.f32 	%f3, [%rd6+4];
	add.f32 	%f4, %f2, %f3;
	ld.global.f32 	%f5, [%rd6+8];
	add.f32 	%f6, %f4, %f5;
	ld.global.f32 	%f7, [%rd6+12];
	add.f32 	%f8, %f6, %f7;
	ld.global.f32 	%f9, [%rd6+16];
	add.f32 	%f10, %f8, %f9;
	ld.global.f32 	%f11, [%rd6+20];
	add.f32 	%f12, %f10, %f11;
	ld.global.f32 	%f13, [%rd6+24];
	add.f32 	%f14, %f12, %f13;
	mul.wide.s32 	%rd7, %r4, 4;
	add.s64 	%rd8, %rd6, %rd7;
	ld.global.f32 	%f15, [%rd8];
	add.f32 	%f16, %f14, %f15;
	ld.global.f32 	%f17, [%rd8+4];
	add.f32 	%f18, %f16, %f17;
	ld.global.f32 	%f19, [%rd8+8];
	add.f32 	%f20, %f18, %f19;
	ld.global.f32 	%f21, [%rd8+12];
	add.f32 	%f22, %f20, %f21;
	ld.global.f32 	%f23, [%rd8+16];
	add.f32 	%f24, %f22, %f23;
	ld.global.f32 	%f25, [%rd8+20];
	add.f32 	%f26, %f24, %f25;
	ld.global.f32 	%f27, [%rd8+24];
	add.f32 	%f28, %f26, %f27;
	shl.b32 	%r20, %r4, 1;
	add.s32 	%r21, %r18, %r20;
	add.s64 	%rd9, %rd8, %rd7;
	ld.global.f32 	%f29, [%rd9];
	add.f32 	%f30, %f28, %f29;
	ld.global.f32 	%f31, [%rd9+4];
	add.f32 	%f32, %f30, %f31;
	ld.global.f32 	%f33, [%rd9+8];
	add.f32 	%f34, %f32, %f33;
	ld.global.f32 	%f35, [%rd9+12];
	add.f32 	%f36, %f34, %f35;
	ld.global.f32 	%f37, [%rd9+16];
	add.f32 	%f38, %f36, %f37;
	ld.global.f32 	%f39, [%rd9+20];
	add.f32 	%f40, %f38, %f39;
	ld.global.f32 	%f41, [%rd9+24];
	add.f32 	%f42, %f40, %f41;
	add.s32 	%r22, %r21, %r4;
	add.s64 	%rd10, %rd9, %rd7;
	ld.global.f32 	%f43, [%rd10];
	add.f32 	%f44, %f42, %f43;
	ld.global.f32 	%f45, [%rd10+4];
	add.f32 	%f46, %f44, %f45;
	ld.global.f32 	%f47, [%rd10+8];
	add.f32 	%f48, %f46, %f47;
	ld.global.f32 	%f49, [%rd10+12];
	add.f32 	%f50, %f48, %f49;
	ld.global.f32 	%f51, [%rd10+16];
	add.f32 	%f52, %f50, %f51;
	ld.global.f32 	%f53, [%rd10+20];
	add.f32 	%f54, %f52, %f53;
	ld.global.f32 	%f55, [%rd10+24];
	add.f32 	%f56, %f54, %f55;
	add.s64 	%rd11, %rd10, %rd7;
	ld.global.f32 	%f57, [%rd11];
	add.f32 	%f58, %f56, %f57;
	ld.global.f32 	%f59, [%rd11+4];
	add.f32 	%f60, %f58, %f59;
	ld.global.f32 	%f61, [%rd11+8];
	add.f32 	%f62, %f60, %f61;
	ld.global.f32 	%f63, [%rd11+12];
	add.f32 	%f64, %f62, %f63;
	ld.global.f32 	%f65, [%rd11+16];
	add.f32 	%f66, %f64, %f65;
	ld.global.f32 	%f67, [%rd11+20];
	add.f32 	%f68, %f66, %f67;
	ld.global.f32 	%f69, [%rd11+24];
	add.f32 	%f70, %f68, %f69;
	add.s64 	%rd12, %rd11, %rd7;
	ld.global.f32 	%f71, [%rd12];
	add.f32 	%f72, %f70, %f71;
	ld.global.f32 	%f73, [%rd12+4];
	add.f32 	%f74, %f72, %f73;
	ld.global.f32 	%f75, [%rd12+8];
	add.f32 	%f76, %f74, %f75;
	ld.global.f32 	%f77, [%rd12+12];
	add.f32 	%f78, %f76, %f77;
	ld.global.f32 	%f79, [%rd12+16];
	add.f32 	%f80, %f78, %f79;
	ld.global.f32 	%f81, [%rd12+20];
	add.f32 	%f82, %f80, %f81;
	ld.global.f32 	%f83, [%rd12+24];
	add.f32 	%f84, %f82, %f83;
	add.s64 	%rd13, %rd12, %rd7;
	ld.global.f32 	%f85, [%rd13];
	add.f32 	%f86, %f84, %f85;
	ld.global.f32 	%f87, [%rd13+4];
	add.f32 	%f88, %f86, %f87;
	ld.global.f32 	%f89, [%rd13+8];
	add.f32 	%f90, %f88, %f89;
	ld.global.f32 	%f91, [%rd13+12];
	add.f32 	%f92, %f90, %f91;
	ld.global.f32 	%f93, [%rd13+16];
	add.f32 	%f94, %f92, %f93;
	ld.global.f32 	%f95, [%rd13+20];
	add.f32 	%f96, %f94, %f95;
	ld.global.f32 	%f97, [%rd13+24];
	add.f32 	%f98, %f96, %f97;
	div.rn.f32 	%f99, %f98, 0f40E00000;
	mul.wide.s32 	%rd14, %r22, 4;
	add.s64 	%rd15, %rd4, %rd14;
	st.global.f32 	[%rd15], %f99;
$L__BB0_2:
	ret;

}
	// .globl	_Z11blur_sharedPKfPfii
.visible .entry _Z11blur_sharedPKfPfii(
	.param .u64 .ptr .align 1 _Z11blur_sharedPKfPfii_param_0,
	.param .u64 .ptr .align 1 _Z11blur_sharedPKfPfii_param_1,
	.param .u32 _Z11blur_sharedPKfPfii_param_2,
	.param .u32 _Z11blur_sharedPKfPfii_param_3
)
{
	.reg .pred 	%p<8>;
	.reg .b32 	%r<29>;
	.reg .b32 	%f<59>;
	.reg .b64 	%rd<9>;
	// demoted variable
	.shared .align 4 .b8 _ZZ11blur_sharedPKfPfiiE4tile[1936];
	ld.param.u64 	%rd2, [_Z11blur_sharedPKfPfii_param_0];
	ld.param.u64 	%rd1, [_Z11blur_sharedPKfPfii_param_1];
	ld.param.u32 	%r5, [_Z11blur_sharedPKfPfii_param_2];
	ld.param.u32 	%r6, [_Z11blur_sharedPKfPfii_param_3];
	cvta.to.global.u64 	%rd3, %rd2;
	mov.u32 	%r1, %tid.x;
	mov.u32 	%r2, %tid.y;
	mov.u32 	%r7, %ctaid.x;
	shl.b32 	%r8, %r7, 4;
	add.s32 	%r3, %r8, %r1;
	mov.u32 	%r9, %ctaid.y;
	shl.b32 	%r10, %r9, 4;
	add.s32 	%r4, %r10, %r2;
	add.s32 	%r11, %r5, -3;
	min.s32 	%r12, %r3, %r11;
	max.s32 	%r13, %r12, 0;
	add.s32 	%r14, %r6, -3;
	min.s32 	%r15, %r4, %r14;
	max.s32 	%r16, %r15, 0;
	mad.lo.s32 	%r17, %r16, %r5, %r13;
	mul.wide.s32 	%rd4, %r17, 4;
	add.s64 	%rd5, %rd3, %rd4;
	ld.global.f32 	%f1, [%rd5];
	mov.u32 	%r18, _ZZ11blur_sharedPKfPfiiE4tile;
	mad.lo.s32 	%r19, %r1, 88, %r18;
	shl.b32 	%r20, %r2, 2;
	add.s32 	%r21, %r19, %r20;
	st.shared.f32 	[%r21+92], %f1;
	bar.sync 	0;
	setp.lt.s32 	%p1, %r3, 3;
	setp.ge.s32 	%p2, %r3, %r11;
	or.pred  	%p3, %p1, %p2;
	setp.lt.u32 	%p4, %r4, 3;
	or.pred  	%p5, %p4, %p3;
	setp.ge.s32 	%p6, %r4, %r14;
	or.pred  	%p7, %p6, %p5;
	@%p7 bra 	$L__BB1_2;
	cvta.to.global.u64 	%rd6, %rd1;
	add.s32 	%r22, %r2, %r1;
	shl.b32 	%r23, %r22, 2;
	add.s32 	%r25, %r18, %r23;
	mad.lo.s32 	%r26, %r1, 88, %r25;
	ld.shared.f32 	%f2, [%r26+12];
	add.f32 	%f3, %f2, 0f00000000;
	ld.shared.f32 	%f4, [%r26+100];
	add.f32 	%f5, %f3, %f4;
	ld.shared.f32 	%f6, [%r26+188];
	add.f32 	%f7, %f5, %f6;
	ld.shared.f32 	%f8, [%r26+276];
	add.f32 	%f9, %f7, %f8;
	ld.shared.f32 	%f10, [%r26+364];
	add.f32 	%f11, %f9, %f10;
	ld.shared.f32 	%f12, [%r26+452];
	add.f32 	%f13, %f11, %f12;
	ld.shared.f32 	%f14, [%r26+540];
	add.f32 	%f15, %f13, %f14;
	add.f32 	%f16, %f15, %f2;
	add.f32 	%f17, %f16, %f4;
	add.f32 	%f18, %f17, %f6;
	add.f32 	%f19, %f18, %f8;
	add.f32 	%f20, %f19, %f10;
	add.f32 	%f21, %f20, %f12;
	add.f32 	%f22, %f21, %f14;
	add.f32 	%f23, %f22, %f2;
	add.f32 	%f24, %f23, %f4;
	add.f32 	%f25, %f24, %f6;
	add.f32 	%f26, %f25, %f8;
	add.f32 	%f27, %f26, %f10;
	add.f32 	%f28, %f27, %f12;
	add.f32 	%f29, %f28, %f14;
	add.f32 	%f30, %f29, %f2;
	add.f32 	%f31, %f30, %f4;
	add.f32 	%f32, %f31, %f6;
	add.f32 	%f33, %f32, %f8;
	add.f32 	%f34, %f33, %f10;
	add.f32 	%f35, %f34, %f12;
	add.f32 	%f36, %f35, %f14;
	add.f32 	%f37, %f36, %f2;
	add.f32 	%f38, %f37, %f4;
	add.f32 	%f39, %f38, %f6;
	add.f32 	%f40, %f39, %f8;
	add.f32 	%f41, %f40, %f10;
	add.f32 	%f42, %f41, %f12;
	add.f32 	%f43, %f42, %f14;
	add.f32 	%f44, %f43, %f2;
	add.f32 	%f45, %f44, %f4;
	add.f32 	%f46, %f45, %f6;
	add.f32 	%f47, %f46, %f8;
	add.f32 	%f48, %f47, %f10;
	add.f32 	%f49, %f48, %f12;
	add.f32 	%f50, %f49, %f14;
	add.f32 	%f51, %f50, %f2;
	add.f32 	%f52, %f51, %f4;
	add.f32 	%f53, %f52, %f6;
	add.f32 	%f54, %f53, %f8;
	add.f32 	%f55, %f54, %f10;
	add.f32 	%f56, %f55, %f12;
	add.f32 	%f57, %f56, %f14;
	div.rn.f32 	%f58, %f57, 0f40E00000;
	add.s32 	%r27, %r3, %r4;
	add.s32 	%r28, %r27, %r5;
	mul.wide.s32 	%rd7, %r28, 4;
	add.s64 	%rd8, %rd6, %rd7;
	st.global.f32 	[%rd8], %f58;
$L__BB1_2:
	ret;

}


// ===== COMPILED SASS (sm_100) =====

	.target	sm_100

	.elftype	@"ET_EXEC"


//--------------------- .note.nv.tkinfo           --------------------------
	.section	.note.nv.tkinfo,"",@"SHT_NOTE"
	.sectionflags	@"SHF_NOTE_NV_TKINFO"
	.tkinfo
        /*0018*/ 	.word	0x00000002
        /*0030*/ 	.string	""
        /*0030*/ 	.string	"ptxas"
        /*0030*/ 	.string	"Cuda compilation tools, release 13.0, V13.0.88"
        /*0030*/ 	.string	"Build cuda_13.0.r13.0/compiler.36424714_0"
        /*0030*/ 	.string	"-arch sm_100 -m 64 "



//--------------------- .note.nv.cuinfo           --------------------------
	.section	.note.nv.cuinfo,"",@"SHT_NOTE"
	.sectionflags	@"SHF_NOTE_NV_CUINFO"
        /*0018*/ 	.short	0x0002
        /*001a*/ 	.short	0x0064
        /*001c*/ 	.short	0x0082
	.zero		2


//--------------------- .nv.info                  --------------------------
	.section	.nv.info,"",@"SHT_CUDA_INFO"
	.align	4


	//----- nvinfo : EIATTR_REGCOUNT
	.align		4
        /*0000*/ 	.byte	0x04, 0x2f
        /*0002*/ 	.short	(.L_1 - .L_0)
	.align		4
.L_0:
        /*0004*/ 	.word	index@(_Z11blur_globalPKfPfii)
        /*0008*/ 	.word	0x00000020


	//----- nvinfo : EIATTR_FRAME_SIZE
	.align		4
.L_1:
        /*000c*/ 	.byte	0x04, 0x11
        /*000e*/ 	.short	(.L_3 - .L_2)
	.align		4
.L_2:
        /*0010*/ 	.word	index@($__internal_1_$__cuda_sm3x_div_rn_noftz_f32_slowpath)
        /*0014*/ 	.word	0x00000000


	//----- nvinfo : EIATTR_FRAME_SIZE
	.align		4
.L_3:
        /*0018*/ 	.byte	0x04, 0x11
        /*001a*/ 	.short	(.L_5 - .L_4)
	.align		4
.L_4:
        /*001c*/ 	.word	index@(_Z11blur_globalPKfPfii)
        /*0020*/ 	.word	0x00000000


	//----- nvinfo : EIATTR_REGCOUNT
	.align		4
.L_5:
        /*0024*/ 	.byte	0x04, 0x2f
        /*0026*/ 	.short	(.L_7 - .L_6)
	.align		4
.L_6:
        /*0028*/ 	.word	index@(_Z11blur_sharedPKfPfii)
        /*002c*/ 	.word	0x0000000f


	//----- nvinfo : EIATTR_FRAME_SIZE
	.align		4
.L_7:
        /*0030*/ 	.byte	0x04, 0x11
        /*0032*/ 	.short	(.L_9 - .L_8)
	.align		4
.L_8:
        /*0034*/ 	.word	index@($__internal_0_$__cuda_sm3x_div_rn_noftz_f32_slowpath)
        /*0038*/ 	.word	0x00000000


	//----- nvinfo : EIATTR_FRAME_SIZE
	.align		4
.L_9:
        /*003c*/ 	.byte	0x04, 0x11
        /*003e*/ 	.short	(.L_11 - .L_10)
	.align		4
.L_10:
        /*0040*/ 	.word	index@(_Z11blur_sharedPKfPfii)
        /*0044*/ 	.word	0x00000000


	//----- nvinfo : EIATTR_MIN_STACK_SIZE
	.align		4
.L_11:
        /*0048*/ 	.byte	0x04, 0x12
        /*004a*/ 	.short	(.L_13 - .L_12)
	.align		4
.L_12:
        /*004c*/ 	.word	index@(_Z11blur_sharedPKfPfii)
        /*0050*/ 	.word	0x00000000


	//----- nvinfo : EIATTR_MIN_STACK_SIZE
	.align		4
.L_13:
        /*0054*/ 	.byte	0x04, 0x12
        /*0056*/ 	.short	(.L_15 - .L_14)
	.align		4
.L_14:
        /*0058*/ 	.word	index@(_Z11blur_globalPKfPfii)
        /*005c*/ 	.word	0x00000000
.L_15:


//--------------------- .nv.compat                --------------------------
	.section	.nv.compat,"",@"SHT_CUDA_COMPAT_INFO"
	.align	4
        /*0000*/ 	.byte	0x02, 0x09, 0x00, 0x00, 0x02, 0x02, 0x01, 0x00, 0x02, 0x05, 0x05, 0x00, 0x03, 0x07, 0x01, 0x01
        /*0010*/ 	.byte	0x02, 0x03, 0x00, 0x00, 0x02, 0x06, 0x01, 0x00, 0x04, 0x0b, 0x08, 0x00, 0x01, 0x00, 0x00, 0x00
        /*0020*/ 	.byte	0x00, 0x00, 0x00, 0x00


//--------------------- .nv.info._Z11blur_sharedPKfPfii --------------------------
	.section	.nv.info._Z11blur_sharedPKfPfii,"",@"SHT_CUDA_INFO"
	.sectionflags	@""
	.align	4


	//----- nvinfo : EIATTR_CUDA_API_VERSION
	.align		4
        /*0000*/ 	.byte	0x04, 0x37
        /*0002*/ 	.short	(.L_17 - .L_16)
.L_16:
        /*0004*/ 	.word	0x00000082


	//----- nvinfo : EIATTR_KPARAM_INFO
	.align		4
.L_17:
        /*0008*/ 	.byte	0x04, 0x17
        /*000a*/ 	.short	(.L_19 - .L_18)
.L_18:
        /*000c*/ 	.word	0x00000000
        /*0010*/ 	.short	0x0003
        /*0012*/ 	.short	0x0014
        /*0014*/ 	.byte	0x00, 0xf0, 0x11, 0x00


	//----- nvinfo : EIATTR_KPARAM_INFO
	.align		4
.L_19:
        /*0018*/ 	.byte	0x04, 0x17
        /*001a*/ 	.short	(.L_21 - .L_20)
.L_20:
        /*001c*/ 	.word	0x00000000
        /*0020*/ 	.short	0x0002
        /*0022*/ 	.short	0x0010
        /*0024*/ 	.byte	0x00, 0xf0, 0x11, 0x00


	//----- nvinfo : EIATTR_KPARAM_INFO
	.align		4
.L_21:
        /*0028*/ 	.byte	0x04, 0x17
        /*002a*/ 	.short	(.L_23 - .L_22)
.L_22:
        /*002c*/ 	.word	0x00000000
        /*0030*/ 	.short	0x0001
        /*0032*/ 	.short	0x0008
        /*0034*/ 	.byte	0x00, 0xf5, 0x21, 0x00


	//----- nvinfo : EIATTR_KPARAM_INFO
	.align		4
.L_23:
        /*0038*/ 	.byte	0x04, 0x17
        /*003a*/ 	.short	(.L_25 - .L_24)
.L_24:
        /*003c*/ 	.word	0x00000000
        /*0040*/ 	.short	0x0000
        /*0042*/ 	.short	0x0000
        /*0044*/ 	.byte	0x00, 0xf5, 0x21, 0x00


	//----- nvinfo : EIATTR_SPARSE_MMA_MASK
	.align		4
.L_25:
        /*0048*/ 	.byte	0x03, 0x50
        /*004a*/ 	.short	0x0000


	//----- nvinfo : EIATTR_MAXREG_COUNT
	.align		4
        /*004c*/ 	.byte	0x03, 0x1b
        /*004e*/ 	.short	0x00ff


	//----- nvinfo : EIATTR_NUM_BARRIERS
	.align		4
        /*0050*/ 	.byte	0x02, 0x4c
        /*0052*/ 	.byte	0x01
	.zero		1


	//----- nvinfo : EIATTR_MERCURY_ISA_VERSION
	.align		4
        /*0054*/ 	.byte	0x03, 0x5f
        /*0056*/ 	.short	0x0101


	//----- nvinfo : EIATTR_VRC_CTA_INIT_COUNT
	.align		4
        /*0058*/ 	.byte	0x02, 0x4a
	.zero		1
	.zero		1


	//----- nvinfo : EIATTR_EXIT_INSTR_OFFSETS
	.align		4
        /*005c*/ 	.byte	0x04, 0x1c
        /*005e*/ 	.short	(.L_27 - .L_26)


	//   ....[0]....
.L_26:
        /*0060*/ 	.word	0x000001c0


	//   ....[1]....
        /*0064*/ 	.word	0x000006b0


	//----- nvinfo : EIATTR_CRS_STACK_SIZE
	.align		4
.L_27:
        /*0068*/ 	.byte	0x04, 0x1e
        /*006a*/ 	.short	(.L_29 - .L_28)
.L_28:
        /*006c*/ 	.word	0x00000000


	//----- nvinfo : EIATTR_CBANK_PARAM_SIZE
	.align		4
.L_29:
        /*0070*/ 	.byte	0x03, 0x19
        /*0072*/ 	.short	0x0018


	//----- nvinfo : EIATTR_PARAM_CBANK
	.align		4
        /*0074*/ 	.byte	0x04, 0x0a
        /*0076*/ 	.short	(.L_31 - .L_30)
	.align		4
.L_30:
        /*0078*/ 	.word	index@(.nv.constant0._Z11blur_sharedPKfPfii)
        /*007c*/ 	.short	0x0380
        /*007e*/ 	.short	0x0018


	//----- nvinfo : EIATTR_SW_WAR
	.align		4
.L_31:
        /*0080*/ 	.byte	0x04, 0x36
        /*0082*/ 	.short	(.L_33 - .L_32)
.L_32:
        /*0084*/ 	.word	0x00000008
.L_33:


//--------------------- .nv.info._Z11blur_globalPKfPfii --------------------------
	.section	.nv.info._Z11blur_globalPKfPfii,"",@"SHT_CUDA_INFO"
	.sectionflags	@""
	.align	4


	//----- nvinfo : EIATTR_CUDA_API_VERSION
	.align		4
        /*0000*/ 	.byte	0x04, 0x37
        /*0002*/ 	.short	(.L_35 - .L_34)
.L_34:
        /*0004*/ 	.word	0x00000082


	//----- nvinfo : EIATTR_KPARAM_INFO
	.align		4
.L_35:
        /*0008*/ 	.byte	0x04, 0x17
        /*000a*/ 	.short	(.L_37 - .L_36)
.L_36:
        /*000c*/ 	.word	0x00000000
        /*0010*/ 	.short	0x0003
        /*0012*/ 	.short	0x0014
        /*0014*/ 	.byte	0x00, 0xf0, 0x11, 0x00


	//----- nvinfo : EIATTR_KPARAM_INFO
	.align		4
.L_37:
        /*0018*/ 	.byte	0x04, 0x17
        /*001a*/ 	.short	(.L_39 - .L_38)
.L_38:
        /*001c*/ 	.word	0x00000000
        /*0020*/ 	.short	0x0002
        /*0022*/ 	.short	0x0010
        /*0024*/ 	.byte	0x00, 0xf0, 0x11, 0x00


	//----- nvinfo : EIATTR_KPARAM_INFO
	.align		4
.L_39:
        /*0028*/ 	.byte	0x04, 0x17
        /*002a*/ 	.short	(.L_41 - .L_40)
.L_40:
        /*002c*/ 	.word	0x00000000
        /*0030*/ 	.short	0x0001
        /*0032*/ 	.short	0x0008
        /*0034*/ 	.byte	0x00, 0xf5, 0x21, 0x00


	//----- nvinfo : EIATTR_KPARAM_INFO
	.align		4
.L_41:
        /*0038*/ 	.byte	0x04, 0x17
        /*003a*/ 	.short	(.L_43 - .L_42)
.L_42:
        /*003c*/ 	.word	0x00000000
        /*0040*/ 	.short	0x0000
        /*0042*/ 	.short	0x0000
        /*0044*/ 	.byte	0x00, 0xf5, 0x21, 0x00


	//----- nvinfo : EIATTR_SPARSE_MMA_MASK
	.align		4
.L_43:
        /*0048*/ 	.byte	0x03, 0x50
        /*004a*/ 	.short	0x0000


	//----- nvinfo : EIATTR_MAXREG_COUNT
	.align		4
        /*004c*/ 	.byte	0x03, 0x1b
        /*004e*/ 	.short	0x00ff


	//----- nvinfo : EIATTR_MERCURY_ISA_VERSION
	.align		4
        /*0050*/ 	.byte	0x03, 0x5f
        /*0052*/ 	.short	0x0101


	//----- nvinfo : EIATTR_VRC_CTA_INIT_COUNT
	.align		4
        /*0054*/ 	.byte	0x02, 0x4a
	.zero		1
	.zero		1


	//----- nvinfo : EIATTR_EXIT_INSTR_OFFSETS
	.align		4
        /*0058*/ 	.byte	0x04, 0x1c
        /*005a*/ 	.short	(.L_45 - .L_44)


	//   ....[0]....
.L_44:
        /*005c*/ 	.word	0x00000100


	//   ....[1]....
        /*0060*/ 	.word	0x00000910


	//----- nvinfo : EIATTR_CRS_STACK_SIZE
	.align		4
.L_45:
        /*0064*/ 	.byte	0x04, 0x1e
        /*0066*/ 	.short	(.L_47 - .L_46)
.L_46:
        /*0068*/ 	.word	0x00000000


	//----- nvinfo : EIATTR_CBANK_PARAM_SIZE
	.align		4
.L_47:
        /*006c*/ 	.byte	0x03, 0x19
        /*006e*/ 	.short	0x0018


	//----- nvinfo : EIATTR_PARAM_CBANK
	.align		4
        /*0070*/ 	.byte	0x04, 0x0a
        /*0072*/ 	.short	(.L_49 - .L_48)
	.align		4
.L_48:
        /*0074*/ 	.word	index@(.nv.constant0._Z11blur_globalPKfPfii)
        /*0078*/ 	.short	0x0380
        /*007a*/ 	.short	0x0018


	//----- nvinfo : EIATTR_SW_WAR
	.align		4
.L_49:
        /*007c*/ 	.byte	0x04, 0x36
        /*007e*/ 	.short	(.L_51 - .L_50)
.L_50:
        /*0080*/ 	.word	0x00000008
.L_51:


//--------------------- .nv.callgraph             --------------------------
	.section	.nv.callgraph,"",@"SHT_CUDA_CALLGRAPH"
	.align	4
	.sectionentsize	8
	.align		4
        /*0000*/ 	.word	0x00000000
	.align		4
        /*0004*/ 	.word	0xffffffff
	.align		4
        /*0008*/ 	.word	0x00000000
	.align		4
        /*000c*/ 	.word	0xfffffffe
	.align		4
        /*0010*/ 	.word	0x00000000
	.align		4
        /*0014*/ 	.word	0xfffffffd
	.align		4
        /*0018*/ 	.word	0x00000000
	.align		4
        /*001c*/ 	.word	0xfffffffc


//--------------------- .text._Z11blur_sharedPKfPfii --------------------------
	.section	.text._Z11blur_sharedPKfPfii,"ax",@progbits
	.align	128
        .global         _Z11blur_sharedPKfPfii
        .type           _Z11blur_sharedPKfPfii,@function
        .size           _Z11blur_sharedPKfPfii,(.L_x_30 - _Z11blur_sharedPKfPfii)
        .other          _Z11blur_sharedPKfPfii,@"STO_CUDA_ENTRY STV_DEFAULT"
_Z11blur_sharedPKfPfii:
.text._Z11blur_sharedPKfPfii:
[----:B------:R-:W-:Y:S01]  /*0000*/  LDC R1, c[0x0][0x37c] ;  /* 0x0000df00ff017b82 */ /* 0x000fe20000000800 */
[----:B------:R-:W0:Y:S01]  /*0010*/  S2R R10, SR_TID.X ;  /* 0x00000000000a7919 */ /* 0x000e220000002100 */
[----:B------:R-:W1:Y:S06]  /*0020*/  LDCU.64 UR8, c[0x0][0x390] ;  /* 0x00007200ff0877ac */ /* 0x000e6c0008000a00 */
[----:B------:R-:W2:Y:S01]  /*0030*/  LDC.64 R4, c[0x0][0x380] ;  /* 0x0000e000ff047b82 */ /* 0x000ea20000000a00 */
[----:B------:R-:W0:Y:S01]  /*0040*/  S2R R3, SR_CTAID.X ;  /* 0x0000000000037919 */ /* 0x000e220000002500 */
[----:B------:R-:W3:Y:S01]  /*0050*/  LDCU.64 UR6, c[0x0][0x358] ;  /* 0x00006b00ff0677ac */ /* 0x000ee20008000a00 */
[----:B------:R-:W4:Y:S01]  /*0060*/  S2R R9, SR_TID.Y ;  /* 0x0000000000097919 */ /* 0x000f220000002200 */
[----:B------:R-:W4:Y:S01]  /*0070*/  S2R R0, SR_CTAID.Y ;  /* 0x0000000000007919 */ /* 0x000f220000002600 */
[----:B-1----:R-:W-:-:S02]  /*0080*/  UIADD3 UR5, UPT, UPT, UR8, -0x3, URZ ;  /* 0xfffffffd08057890 */ /* 0x002fc4000fffe0ff */
[----:B------:R-:W-:Y:S01]  /*0090*/  UIADD3 UR4, UPT, UPT, UR9, -0x3, URZ ;  /* 0xfffffffd09047890 */ /* 0x000fe2000fffe0ff */
[----:B0-----:R-:W-:Y:S02]  /*00a0*/  LEA R2, R3, R10, 0x4 ;  /* 0x0000000a03027211 */ /* 0x001fe400078e20ff */
[----:B----4-:R-:W-:Y:S02]  /*00b0*/  LEA R3, R0, R9, 0x4 ;  /* 0x0000000900037211 */ /* 0x010fe400078e20ff */
[----:B------:R-:W-:Y:S02]  /*00c0*/  VIMNMX.RELU R0, PT, PT, R2, UR5, PT ;  /* 0x0000000502007c48 */ /* 0x000fe4000bfe1100 */
[----:B------:R-:W-:-:S05]  /*00d0*/  VIMNMX.RELU R7, PT, PT, R3, UR4, PT ;  /* 0x0000000403077c48 */ /* 0x000fca000bfe1100 */
[----:B------:R-:W-:-:S04]  /*00e0*/  IMAD R7, R7, UR8, R0 ;  /* 0x0000000807077c24 */ /* 0x000fc8000f8e0200 */
[----:B--2---:R-:W-:-:S06]  /*00f0*/  IMAD.WIDE R4, R7, 0x4, R4 ;  /* 0x0000000407047825 */ /* 0x004fcc00078e0204 */
[----:B---3--:R-:W2:Y:S01]  /*0100*/  LDG.E R4, desc[UR6][R4.64] ;  /* 0x0000000604047981 */ /* 0x008ea2000c1e1900 */
[----:B------:R-:W-:Y:S02]  /*0110*/  MOV R0, 0x400 ;  /* 0x0000040000007802 */ /* 0x000fe40000000f00 */
[C---:B------:R-:W-:Y:S01]  /*0120*/  ISETP.GE.AND P0, PT, R2.reuse, UR5, PT ;  /* 0x0000000502007c0c */ /* 0x040fe2000bf06270 */
[----:B------:R-:W0:Y:S03]  /*0130*/  S2R R7, SR_CgaCtaId ;  /* 0x0000000000077919 */ /* 0x000e260000008800 */
[----:B------:R-:W-:-:S04]  /*0140*/  ISETP.LT.OR P0, PT, R2, 0x3, P0 ;  /* 0x000000030200780c */ /* 0x000fc80000701670 */
[----:B------:R-:W-:-:S04]  /*0150*/  ISETP.LT.U32.OR P0, PT, R3, 0x3, P0 ;  /* 0x000000030300780c */ /* 0x000fc80000701470 */
[----:B------:R-:W-:Y:S02]  /*0160*/  ISETP.GE.OR P0, PT, R3, UR4, P0 ;  /* 0x0000000403007c0c */ /* 0x000fe40008706670 */
[----:B0-----:R-:W-:-:S05]  /*0170*/  LEA R0, R7, R0, 0x18 ;  /* 0x0000000007007211 */ /* 0x001fca00078ec0ff */
[----:B------:R-:W-:-:S05]  /*0180*/  IMAD R6, R10, 0x58, R0 ;  /* 0x000000580a067824 */ /* 0x000fca00078e0200 */
[----:B------:R-:W-:-:S05]  /*0190*/  LEA R7, R9, R6, 0x2 ;  /* 0x0000000609077211 */ /* 0x000fca00078e10ff */
[----:B--2---:R0:W-:Y:S01]  /*01a0*/  STS [R7+0x5c], R4 ;  /* 0x00005c0407007388 */ /* 0x0041e20000000800 */
[----:B------:R-:W-:Y:S06]  /*01b0*/  BAR.SYNC.DEFER_BLOCKING 0x0 ;  /* 0x0000000000007b1d */ /* 0x000fec0000010000 */
[----:B------:R-:W-:Y:S05]  /*01c0*/  @P0 EXIT ;  /* 0x000000000000094d */ /* 0x000fea0003800000 */
[----:B------:R-:W-:Y:S01]  /*01d0*/  IADD3 R5, PT, PT, R10, R9, RZ ;  /* 0x000000090a057210 */ /* 0x000fe20007ffe0ff */
[----:B------:R-:W-:Y:S03]  /*01e0*/  BSSY.RECONVERGENT B1, `(.L_x_0) ;  /* 0x0000047000017945 */ /* 0x000fe60003800200 */
[----:B------:R-:W-:-:S05]  /*01f0*/  LEA R5, R5, R0, 0x2 ;  /* 0x0000000005057211 */ /* 0x000fca00078e10ff */
[----:B------:R-:W-:-:S05]  /*0200*/  IMAD R10, R10, 0x58, R5 ;  /* 0x000000580a0a7824 */ /* 0x000fca00078e0205 */
[----:B------:R-:W1:Y:S04]  /*0210*/  LDS R8, [R10+0xc] ;  /* 0x00000c000a087984 */ /* 0x000e680000000800 */
[----:B0-----:R-:W0:Y:S04]  /*0220*/  LDS R7, [R10+0x64] ;  /* 0x000064000a077984 */ /* 0x001e280000000800 */
[----:B------:R-:W2:Y:S04]  /*0230*/  LDS R6, [R10+0xbc] ;  /* 0x0000bc000a067984 */ /* 0x000ea80000000800 */
[----:B------:R-:W3:Y:S04]  /*0240*/  LDS R5, [R10+0x114] ;  /* 0x000114000a057984 */ /* 0x000ee80000000800 */
[----:B------:R-:W4:Y:S04]  /*0250*/  LDS R0, [R10+0x16c] ;  /* 0x00016c000a007984 */ /* 0x000f280000000800 */
[----:B------:R-:W5:Y:S04]  /*0260*/  LDS R4, [R10+0x1c4] ;  /* 0x0001c4000a047984 */ /* 0x000f680000000800 */
[----:B------:R-:W5:Y:S01]  /*0270*/  LDS R9, [R10+0x21c] ;  /* 0x00021c000a097984 */ /* 0x000f620000000800 */
[----:B-1----:R-:W-:-:S04]  /*0280*/  FADD R12, RZ, R8 ;  /* 0x00000008ff0c7221 */ /* 0x002fc80000000000 */
[----:B0-----:R-:W-:-:S04]  /*0290*/  FADD R11, R12, R7 ;  /* 0x000000070c0b7221 */ /* 0x001fc80000000000 */
[----:B--2---:R-:W-:-:S04]  /*02a0*/  FADD R12, R11, R6 ;  /* 0x000000060b0c7221 */ /* 0x004fc80000000000 */
[----:B---3--:R-:W-:-:S04]  /*02b0*/  FADD R11, R12, R5 ;  /* 0x000000050c0b7221 */ /* 0x008fc80000000000 */
[----:B----4-:R-:W-:-:S04]  /*02c0*/  FADD R11, R11, R0 ;  /* 0x000000000b0b7221 */ /* 0x010fc80000000000 */
[----:B-----5:R-:W-:-:S04]  /*02d0*/  FADD R12, R11, R4 ;  /* 0x000000040b0c7221 */ /* 0x020fc80000000000 */
[----:B------:R-:W-:-:S04]  /*02e0*/  FADD R11, R12, R9 ;  /* 0x000000090c0b7221 */ /* 0x000fc80000000000 */
        /* <DEDUP_REMOVED lines=37> */
[----:B------:R-:W-:Y:S01]  /*0540*/  FADD R6, R6, R7 ;  /* 0x0000000706067221 */ /* 0x000fe20000000000 */
[----:B------:R-:W-:-:S03]  /*0550*/  HFMA2 R7, -RZ, RZ, 1.517578125, 10.2890625 ;  /* 0x3e124925ff077431 */ /* 0x000fc600000001ff */
[----:B------:R-:W-:Y:S01]  /*0560*/  FADD R5, R5, R6 ;  /* 0x0000000605057221 */ /* 0x000fe20000000000 */
[----:B------:R-:W-:-:S03]  /*0570*/  MOV R6, 0x40e00000 ;  /* 0x40e0000000067802 */ /* 0x000fc60000000f00 */
[----:B------:R-:W-:-:S04]  /*0580*/  FADD R5, R0, R5 ;  /* 0x0000000500057221 */ /* 0x000fc80000000000 */
[----:B------:R-:W-:Y:S01]  /*0590*/  FADD R0, R4, R5 ;  /* 0x0000000504007221 */ /* 0x000fe20000000000 */
[----:B------:R-:W-:-:S03]  /*05a0*/  FFMA R4, R7, -R6, 1 ;  /* 0x3f80000007047423 */ /* 0x000fc60000000806 */
[----:B------:R-:W-:Y:S01]  /*05b0*/  FADD R0, R9, R0 ;  /* 0x0000000009007221 */ /* 0x000fe20000000000 */
[----:B------:R-:W-:-:S03]  /*05c0*/  FFMA R5, R4, R7, 0.14285714924335479736 ;  /* 0x3e12492504057423 */ /* 0x000fc60000000007 */
[----:B------:R-:W0:Y:S01]  /*05d0*/  FCHK P0, R0, 7 ;  /* 0x40e0000000007902 */ /* 0x000e220000000000 */
[----:B------:R-:W-:-:S04]  /*05e0*/  FFMA R4, R0, R5, RZ ;  /* 0x0000000500047223 */ /* 0x000fc800000000ff */
[----:B------:R-:W-:-:S04]  /*05f0*/  FFMA R6, R4, -7, R0 ;  /* 0xc0e0000004067823 */ /* 0x000fc80000000000 */
[----:B------:R-:W-:Y:S01]  /*0600*/  FFMA R7, R5, R6, R4 ;  /* 0x0000000605077223 */ /* 0x000fe20000000004 */
[----:B0-----:R-:W-:Y:S06]  /*0610*/  @!P0 BRA `(.L_x_1) ;  /* 0x00000000000c8947 */ /* 0x001fec0003800000 */
[----:B------:R-:W-:-:S07]  /*0620*/  MOV R4, 0x640 ;  /* 0x0000064000047802 */ /* 0x000fce0000000f00 */
[----:B------:R-:W-:Y:S05]  /*0630*/  CALL.REL.NOINC `($__internal_0_$__cuda_sm3x_div_rn_noftz_f32_slowpath) ;  /* 0x0000000000207944 */ /* 0x000fea0003c00000 */
[----:B------:R-:W-:-:S07]  /*0640*/  MOV R7, R6 ;  /* 0x0000000600077202 */ /* 0x000fce0000000f00 */
.L_x_1:
[----:B------:R-:W-:Y:S05]  /*0650*/  BSYNC.RECONVERGENT B1 ;  /* 0x0000000000017941 */ /* 0x000fea0003800200 */
.L_x_0:
[----:B------:R-:W0:Y:S01]  /*0660*/  LDC.64 R4, c[0x0][0x388] ;  /* 0x0000e200ff047b82 */ /* 0x000e220000000a00 */
[----:B------:R-:W1:Y:S02]  /*0670*/  LDCU UR4, c[0x0][0x390] ;  /* 0x00007200ff0477ac */ /* 0x000e640008000800 */
[----:B-1----:R-:W-:-:S05]  /*0680*/  IADD3 R3, PT, PT, R2, UR4, R3 ;  /* 0x0000000402037c10 */ /* 0x002fca000fffe003 */
[----:B0-----:R-:W-:-:S05]  /*0690*/  IMAD.WIDE R2, R3, 0x4, R4 ;  /* 0x0000000403027825 */ /* 0x001fca00078e0204 */
[----:B------:R-:W-:Y:S01]  /*06a0*/  STG.E desc[UR6][R2.64], R7 ;  /* 0x0000000702007986 */ /* 0x000fe2000c101906 */
[----:B------:R-:W-:Y:S05]  /*06b0*/  EXIT ;  /* 0x000000000000794d */ /* 0x000fea0003800000 */
        .weak           $__internal_0_$__cuda_sm3x_div_rn_noftz_f32_slowpath
        .type           $__internal_0_$__cuda_sm3x_div_rn_noftz_f32_slowpath,@function
        .size           $__internal_0_$__cuda_sm3x_div_rn_noftz_f32_slowpath,(.L_x_30 - $__internal_0_$__cuda_sm3x_div_rn_noftz_f32_slowpath)
$__internal_0_$__cuda_sm3x_div_rn_noftz_f32_slowpath:
[----:B------:R-:W-:Y:S01]  /*06c0*/  SHF.R.U32.HI R5, RZ, 0x17, R0 ;  /* 0x00000017ff057819 */ /* 0x000fe20000011600 */
[----:B------:R-:W-:Y:S04]  /*06d0*/  BSSY.RECONVERGENT B0, `(.L_x_2) ;  /* 0x000005c000007945 */ /* 0x000fe80003800200 */
[----:B------:R-:W-:Y:S01]  /*06e0*/  BSSY.RELIABLE B2, `(.L_x_3) ;  /* 0x000001a000027945 */ /* 0x000fe20003800100 */
[----:B------:R-:W-:Y:S02]  /*06f0*/  MOV R6, R0 ;  /* 0x0000000000067202 */ /* 0x000fe40000000f00 */
[----:B------:R-:W-:-:S04]  /*0700*/  LOP3.LUT R5, R5, 0xff, RZ, 0xc0, !PT ;  /* 0x000000ff05057812 */ /* 0x000fc800078ec0ff */
[----:B------:R-:W-:-:S04]  /*0710*/  IADD3 R8, PT, PT, R5, -0x1, RZ ;  /* 0xffffffff05087810 */ /* 0x000fc80007ffe0ff */
[----:B------:R-:W-:-:S13]  /*0720*/  ISETP.GT.U32.OR P0, PT, R8, 0xfd, !PT ;  /* 0x000000fd0800780c */ /* 0x000fda0007f04470 */
[----:B------:R-:W-:Y:S01]  /*0730*/  @!P0 MOV R7, RZ ;  /* 0x000000ff00078202 */ /* 0x000fe20000000f00 */
[----:B------:R-:W-:Y:S06]  /*0740*/  @!P0 BRA `(.L_x_4) ;  /* 0x00000000004c8947 */ /* 0x000fec0003800000 */
[----:B------:R-:W-:-:S13]  /*0750*/  FSETP.GTU.FTZ.AND P0, PT, |R0|, +INF , PT ;  /* 0x7f8000000000780b */ /* 0x000fda0003f1c200 */
[----:B------:R-:W-:Y:S05]  /*0760*/  @P0 BREAK.RELIABLE B2 ;  /* 0x0000000000020942 */ /* 0x000fea0003800100 */
[----:B------:R-:W-:Y:S05]  /*0770*/  @P0 BRA `(.L_x_5) ;  /* 0x0000000400400947 */ /* 0x000fea0003800000 */
[----:B------:R-:W-:-:S05]  /*0780*/  HFMA2 R7, -RZ, RZ, 2.4375, 0 ;  /* 0x40e00000ff077431 */ /* 0x000fca00000001ff */
[----:B------:R-:W-:-:S13]  /*0790*/  LOP3.LUT P0, RZ, R7, 0x7fffffff, R6, 0xc8, !PT ;  /* 0x7fffffff07ff7812 */ /* 0x000fda000780c806 */
[----:B------:R-:W-:Y:S05]  /*07a0*/  @!P0 BREAK.RELIABLE B2 ;  /* 0x0000000000028942 */ /* 0x000fea0003800100 */
[----:B------:R-:W-:Y:S05]  /*07b0*/  @!P0 BRA `(.L_x_6) ;  /* 0x0000000400288947 */ /* 0x000fea0003800000 */
[----:B------:R-:W-:-:S13]  /*07c0*/  LOP3.LUT P0, RZ, R6, 0x7fffffff, RZ, 0xc0, !PT ;  /* 0x7fffffff06ff7812 */ /* 0x000fda000780c0ff */
[----:B------:R-:W-:Y:S05]  /*07d0*/  @!P0 BREAK.RELIABLE B2 ;  /* 0x0000000000028942 */ /* 0x000fea0003800100 */
[----:B------:R-:W-:Y:S05]  /*07e0*/  @!P0 BRA `(.L_x_7) ;  /* 0x0000000400148947 */ /* 0x000fea0003800000 */
[----:B------:R-:W-:Y:S02]  /*07f0*/  FSETP.NEU.FTZ.AND P0, PT, |R0|, +INF , PT ;  /* 0x7f8000000000780b */ /* 0x000fe40003f1d200 */
[----:B------:R-:W-:-:S04]  /*0800*/  LOP3.LUT P1, RZ, R7, 0x7fffffff, RZ, 0xc0, !PT ;  /* 0x7fffffff07ff7812 */ /* 0x000fc8000782c0ff */
[----:B------:R-:W-:-:S13]  /*0810*/  PLOP3.LUT P0, PT, P0, P1, PT, 0x2f, 0xf2 ;  /* 0x0000000000f2781c */ /* 0x000fda0000702577 */
[----:B------:R-:W-:Y:S05]  /*0820*/  @P0 BREAK.RELIABLE B2 ;  /* 0x0000000000020942 */ /* 0x000fea0003800100 */
[----:B------:R-:W-:Y:S05]  /*0830*/  @P0 BRA `(.L_x_8) ;  /* 0x0000000000f40947 */ /* 0x000fea0003800000 */
[----:B------:R-:W-:-:S13]  /*0840*/  ISETP.GE.AND P0, PT, R8, RZ, PT ;  /* 0x000000ff0800720c */ /* 0x000fda0003f06270 */
[----:B------:R-:W-:Y:S01]  /*0850*/  @P0 MOV R7, RZ ;  /* 0x000000ff00070202 */ /* 0x000fe20000000f00 */
[----:B------:R-:W-:Y:S01]  /*0860*/  @!P0 FFMA R6, R0, 1.84467440737095516160e+19, RZ ;  /* 0x5f80000000068823 */ /* 0x000fe200000000ff */
[----:B------:R-:W-:-:S07]  /*0870*/  @!P0 MOV R7, 0xffffffc0 ;  /* 0xffffffc000078802 */ /* 0x000fce0000000f00 */
.L_x_4:
[----:B------:R-:W-:Y:S05]  /*0880*/  BSYNC.RELIABLE B2 ;  /* 0x0000000000027941 */ /* 0x000fea0003800100 */
.L_x_3:
[----:B------:R-:W-:Y:S01]  /*0890*/  UMOV UR4, 0x40e00000 ;  /* 0x40e0000000047882 */ /* 0x000fe20000000000 */
[----:B------:R-:W-:Y:S01]  /*08a0*/  IADD3 R5, PT, PT, R5, -0x7f, RZ ;  /* 0xffffff8105057810 */ /* 0x000fe20007ffe0ff */
[----:B------:R-:W-:Y:S01]  /*08b0*/  UIADD3 UR4, UPT, UPT, UR4, -0x1000000, URZ ;  /* 0xff00000004047890 */ /* 0x000fe2000fffe0ff */
[----:B------:R-:W-:Y:S02]  /*08c0*/  BSSY.RECONVERGENT B2, `(.L_x_9) ;  /* 0x0000033000027945 */ /* 0x000fe40003800200 */
[----:B------:R-:W-:Y:S01]  /*08d0*/  IADD3 R7, PT, PT, R7, -0x2, R5 ;  /* 0xfffffffe07077810 */ /* 0x000fe20007ffe005 */
[----:B------:R-:W-:Y:S02]  /*08e0*/  IMAD R0, R5, -0x800000, R6 ;  /* 0xff80000005007824 */ /* 0x000fe400078e0206 */
[----:B------:R-:W-:-:S03]  /*08f0*/  FADD.FTZ R9, -RZ, -UR4 ;  /* 0x80000004ff097e21 */ /* 0x000fc60008010100 */
[----:B------:R-:W0:Y:S02]  /*0900*/  MUFU.RCP R8, UR4 ;  /* 0x0000000400087d08 */ /* 0x000e240008001000 */
[----:B0-----:R-:W-:-:S04]  /*0910*/  FFMA R11, R8, R9, 1 ;  /* 0x3f800000080b7423 */ /* 0x001fc80000000009 */
[----:B------:R-:W-:-:S04]  /*0920*/  FFMA R11, R8, R11, R8 ;  /* 0x0000000b080b7223 */ /* 0x000fc80000000008 */
[----:B------:R-:W-:-:S04]  /*0930*/  FFMA R6, R0, R11, RZ ;  /* 0x0000000b00067223 */ /* 0x000fc800000000ff */
[----:B------:R-:W-:-:S04]  /*0940*/  FFMA R8, R9, R6, R0 ;  /* 0x0000000609087223 */ /* 0x000fc80000000000 */
[----:B------:R-:W-:-:S04]  /*0950*/  FFMA R8, R11, R8, R6 ;  /* 0x000000080b087223 */ /* 0x000fc80000000006 */
[----:B------:R-:W-:-:S04]  /*0960*/  FFMA R9, R9, R8, R0 ;  /* 0x0000000809097223 */ /* 0x000fc80000000000 */
[----:B------:R-:W-:-:S05]  /*0970*/  FFMA R6, R11, R9, R8 ;  /* 0x000000090b067223 */ /* 0x000fca0000000008 */
[----:B------:R-:W-:-:S04]  /*0980*/  SHF.R.U32.HI R0, RZ, 0x17, R6 ;  /* 0x00000017ff007819 */ /* 0x000fc80000011606 */
[----:B------:R-:W-:-:S04]  /*0990*/  LOP3.LUT R0, R0, 0xff, RZ, 0xc0, !PT ;  /* 0x000000ff00007812 */ /* 0x000fc800078ec0ff */
[----:B------:R-:W-:-:S04]  /*09a0*/  IADD3 R10, PT, PT, R0, R7, RZ ;  /* 0x00000007000a7210 */ /* 0x000fc80007ffe0ff */
[----:B------:R-:W-:-:S04]  /*09b0*/  IADD3 R0, PT, PT, R10, -0x1, RZ ;  /* 0xffffffff0a007810 */ /* 0x000fc80007ffe0ff */
[----:B------:R-:W-:-:S13]  /*09c0*/  ISETP.GE.U32.AND P0, PT, R0, 0xfe, PT ;  /* 0x000000fe0000780c */ /* 0x000fda0003f06070 */
[----:B------:R-:W-:Y:S05]  /*09d0*/  @!P0 BRA `(.L_x_10) ;  /* 0x0000000000808947 */ /* 0x000fea0003800000 */
[----:B------:R-:W-:-:S13]  /*09e0*/  ISETP.GT.AND P0, PT, R10, 0xfe, PT ;  /* 0x000000fe0a00780c */ /* 0x000fda0003f04270 */
[----:B------:R-:W-:Y:S05]  /*09f0*/  @P0 BRA `(.L_x_11) ;  /* 0x00000000006c0947 */ /* 0x000fea0003800000 */
[----:B------:R-:W-:-:S13]  /*0a00*/  ISETP.GE.AND P0, PT, R10, 0x1, PT ;  /* 0x000000010a00780c */ /* 0x000fda0003f06270 */
[----:B------:R-:W-:Y:S05]  /*0a10*/  @P0 BRA `(.L_x_12) ;  /* 0x0000000000740947 */ /* 0x000fea0003800000 */
[----:B------:R-:W-:Y:S02]  /*0a20*/  ISETP.GE.AND P0, PT, R10, -0x18, PT ;  /* 0xffffffe80a00780c */ /* 0x000fe40003f06270 */
[----:B------:R-:W-:-:S11]  /*0a30*/  LOP3.LUT R6, R6, 0x80000000, RZ, 0xc0, !PT ;  /* 0x8000000006067812 */ /* 0x000fd600078ec0ff */
[----:B------:R-:W-:Y:S05]  /*0a40*/  @!P0 BRA `(.L_x_12) ;  /* 0x0000000000688947 */ /* 0x000fea0003800000 */
[CCC-:B------:R-:W-:Y:S01]  /*0a50*/  FFMA.RZ R0, R11.reuse, R9.reuse, R8.reuse ;  /* 0x000000090b007223 */ /* 0x1c0fe2000000c008 */
[C---:B------:R-:W-:Y:S02]  /*0a60*/  ISETP.NE.AND P2, PT, R10.reuse, RZ, PT ;  /* 0x000000ff0a00720c */ /* 0x040fe40003f45270 */
[----:B------:R-:W-:Y:S02]  /*0a70*/  ISETP.NE.AND P1, PT, R10, RZ, PT ;  /* 0x000000ff0a00720c */ /* 0x000fe40003f25270 */
[----:B------:R-:W-:Y:S01]  /*0a80*/  LOP3.LUT R5, R0, 0x7fffff, RZ, 0xc0, !PT ;  /* 0x007fffff00057812 */ /* 0x000fe200078ec0ff */
[CCC-:B------:R-:W-:Y:S01]  /*0a90*/  FFMA.RP R0, R11.reuse, R9.reuse, R8.reuse ;  /* 0x000000090b007223 */ /* 0x1c0fe20000008008 */
[----:B------:R-:W-:Y:S01]  /*0aa0*/  FFMA.RM R11, R11, R9, R8 ;  /* 0x000000090b0b7223 */ /* 0x000fe20000004008 */
[----:B------:R-:W-:Y:S02]  /*0ab0*/  IADD3 R8, PT, PT, R10, 0x20, RZ ;  /* 0x000000200a087810 */ /* 0x000fe40007ffe0ff */
[----:B------:R-:W-:-:S02]  /*0ac0*/  LOP3.LUT R5, R5, 0x800000, RZ, 0xfc, !PT ;  /* 0x0080000005057812 */ /* 0x000fc400078efcff */
[----:B------:R-:W-:Y:S02]  /*0ad0*/  IADD3 R7, PT, PT, -R10, RZ, RZ ;  /* 0x000000ff0a077210 */ /* 0x000fe40007ffe1ff */
[----:B------:R-:W-:Y:S02]  /*0ae0*/  SHF.L.U32 R8, R5, R8, RZ ;  /* 0x0000000805087219 */ /* 0x000fe400000006ff */
[----:B------:R-:W-:Y:S02]  /*0af0*/  FSETP.NEU.FTZ.AND P0, PT, R0, R11, PT ;  /* 0x0000000b0000720b */ /* 0x000fe40003f1d000 */
[----:B------:R-:W-:Y:S02]  /*0b00*/  SEL R0, R7, RZ, P2 ;  /* 0x000000ff07007207 */ /* 0x000fe40001000000 */
[----:B------:R-:W-:Y:S02]  /*0b10*/  ISETP.NE.AND P1, PT, R8, RZ, P1 ;  /* 0x000000ff0800720c */ /* 0x000fe40000f25270 */
[----:B------:R-:W-:-:S02]  /*0b20*/  SHF.R.U32.HI R0, RZ, R0, R5 ;  /* 0x00000000ff007219 */ /* 0x000fc40000011605 */
[----:B------:R-:W-:Y:S02]  /*0b30*/  PLOP3.LUT P0, PT, P0, P1, PT, 0xf8, 0x8f ;  /* 0x00000000008f781c */ /* 0x000fe40000703f70 */
[----:B------:R-:W-:Y:S02]  /*0b40*/  SHF.R.U32.HI R8, RZ, 0x1, R0 ;  /* 0x00000001ff087819 */ /* 0x000fe40000011600 */
[----:B------:R-:W-:-:S04]  /*0b50*/  SEL R5, RZ, 0x1, !P0 ;  /* 0x00000001ff057807 */ /* 0x000fc80004000000 */
[----:B------:R-:W-:-:S04]  /*0b60*/  LOP3.LUT R5, R5, 0x1, R8, 0xf8, !PT ;  /* 0x0000000105057812 */ /* 0x000fc800078ef808 */
[----:B------:R-:W-:-:S04]  /*0b70*/  LOP3.LUT R5, R5, R0, RZ, 0xc0, !PT ;  /* 0x0000000005057212 */ /* 0x000fc800078ec0ff */
[----:B------:R-:W-:-:S04]  /*0b80*/  IADD3 R5, PT, PT, R8, R5, RZ ;  /* 0x0000000508057210 */ /* 0x000fc80007ffe0ff */
[----:B------:R-:W-:Y:S01]  /*0b90*/  LOP3.LUT R6, R5, R6, RZ, 0xfc, !PT ;  /* 0x0000000605067212 */ /* 0x000fe200078efcff */
[----:B------:R-:W-:Y:S06]  /*0ba0*/  BRA `(.L_x_12) ;  /* 0x0000000000107947 */ /* 0x000fec0003800000 */
.L_x_11:
[----:B------:R-:W-:-:S04]  /*0bb0*/  LOP3.LUT R6, R6, 0x80000000, RZ, 0xc0, !PT ;  /* 0x8000000006067812 */ /* 0x000fc800078ec0ff */
[----:B------:R-:W-:Y:S01]  /*0bc0*/  LOP3.LUT R6, R6, 0x7f800000, RZ, 0xfc, !PT ;  /* 0x7f80000006067812 */ /* 0x000fe200078efcff */
[----:B------:R-:W-:Y:S06]  /*0bd0*/  BRA `(.L_x_12) ;  /* 0x0000000000047947 */ /* 0x000fec0003800000 */
.L_x_10:
[----:B------:R-:W-:-:S07]  /*0be0*/  LEA R6, R7, R6, 0x17 ;  /* 0x0000000607067211 */ /* 0x000fce00078eb8ff */
.L_x_12:
[----:B------:R-:W-:Y:S05]  /*0bf0*/  BSYNC.RECONVERGENT B2 ;  /* 0x0000000000027941 */ /* 0x000fea0003800200 */
.L_x_9:
[----:B------:R-:W-:Y:S05]  /*0c00*/  BRA `(.L_x_13) ;  /* 0x0000000000207947 */ /* 0x000fea0003800000 */
.L_x_8:
[----:B------:R-:W-:-:S04]  /*0c10*/  LOP3.LUT R6, R7, 0x80000000, R6, 0x48, !PT ;  /* 0x8000000007067812 */ /* 0x000fc800078e4806 */
[----:B------:R-:W-:Y:S01]  /*0c20*/  LOP3.LUT R6, R6, 0x7f800000, RZ, 0xfc, !PT ;  /* 0x7f80000006067812 */ /* 0x000fe200078efcff */
[----:B------:R-:W-:Y:S06]  /*0c30*/  BRA `(.L_x_13) ;  /* 0x0000000000147947 */ /* 0x000fec0003800000 */
.L_x_7:
[----:B------:R-:W-:Y:S01]  /*0c40*/  LOP3.LUT R6, R7, 0x80000000, R6, 0x48, !PT ;  /* 0x8000000007067812 */ /* 0x000fe200078e4806 */
[----:B------:R-:W-:Y:S06]  /*0c50*/  BRA `(.L_x_13) ;  /* 0x00000000000c7947 */ /* 0x000fec0003800000 */
.L_x_6:
[----:B------:R-:W0:Y:S01]  /*0c60*/  MUFU.RSQ R6, -QNAN ;  /* 0xffc0000000067908 */ /* 0x000e220000001400 */
[----:B------:R-:W-:Y:S05]  /*0c70*/  BRA `(.L_x_13) ;  /* 0x0000000000047947 */ /* 0x000fea0003800000 */
.L_x_5:
[----:B------:R-:W-:-:S07]  /*0c80*/  FADD.FTZ R6, R0, 7 ;  /* 0x40e0000000067421 */ /* 0x000fce0000010000 */
.L_x_13:
[----:B------:R-:W-:Y:S05]  /*0c90*/  BSYNC.RECONVERGENT B0 ;  /* 0x0000000000007941 */ /* 0x000fea0003800200 */
.L_x_2:
[----:B------:R-:W-:-:S04]  /*0ca0*/  HFMA2 R5, -RZ, RZ, 0, 0 ;  /* 0x00000000ff057431 */ /* 0x000fc800000001ff */
[----:B0-----:R-:W-:Y:S05]  /*0cb0*/  RET.REL.NODEC R4 `(_Z11blur_sharedPKfPfii) ;  /* 0xfffffff004d07950 */ /* 0x001fea0003c3ffff */
.L_x_14:
[----:B------:R-:W-:-:S00]  /*0cc0*/  BRA `(.L_x_14) ;  /* 0xfffffffc00fc7947 */ /* 0x000fc0000383ffff */
[----:B------:R-:W-:-:S00]  /*0cd0*/  NOP ;  /* 0x0000000000007918 */ /* 0x000fc00000000000 */
        /* <DEDUP_REMOVED lines=10> */
.L_x_30:


//--------------------- .text._Z11blur_globalPKfPfii --------------------------
	.section	.text._Z11blur_globalPKfPfii,"ax",@progbits
	.align	128
        .global         _Z11blur_globalPKfPfii
        .type           _Z11blur_globalPKfPfii,@function
        .size           _Z11blur_globalPKfPfii,(.L_x_31 - _Z11blur_globalPKfPfii)
        .other          _Z11blur_globalPKfPfii,@"STO_CUDA_ENTRY STV_DEFAULT"
_Z11blur_globalPKfPfii:
.text._Z11blur_globalPKfPfii:
[----:B------:R-:W-:Y:S01]  /*0000*/  LDC R1, c[0x0][0x37c] ;  /* 0x0000df00ff017b82 */ /* 0x000fe20000000800 */
[----:B------:R-:W0:Y:S07]  /*0010*/  S2R R0, SR_TID.X ;  /* 0x0000000000007919 */ /* 0x000e2e0000002100 */
[----:B------:R-:W0:Y:S01]  /*0020*/  S2UR UR4, SR_CTAID.X ;  /* 0x00000000000479c3 */ /* 0x000e220000002500 */
[----:B------:R-:W1:Y:S07]  /*0030*/  S2R R5, SR_TID.Y ;  /* 0x0000000000057919 */ /* 0x000e6e0000002200 */
[----:B------:R-:W0:Y:S08]  /*0040*/  LDC R7, c[0x0][0x360] ;  /* 0x0000d800ff077b82 */ /* 0x000e300000000800 */
[----:B------:R-:W2:Y:S08]  /*0050*/  LDC.64 R2, c[0x0][0x390] ;  /* 0x0000e400ff027b82 */ /* 0x000eb00000000a00 */
[----:B------:R-:W1:Y:S08]  /*0060*/  S2UR UR5, SR_CTAID.Y ;  /* 0x00000000000579c3 */ /* 0x000e700000002600 */
[----:B------:R-:W1:Y:S01]  /*0070*/  LDC R4, c[0x0][0x364] ;  /* 0x0000d900ff047b82 */ /* 0x000e620000000800 */
[----:B0-----:R-:W-:Y:S01]  /*0080*/  IMAD R7, R7, UR4, R0 ;  /* 0x0000000407077c24 */ /* 0x001fe2000f8e0200 */
[----:B--2---:R-:W-:-:S02]  /*0090*/  IADD3 R0, PT, PT, R2, -0x3, RZ ;  /* 0xfffffffd02007810 */ /* 0x004fc40007ffe0ff */
[----:B------:R-:W-:Y:S02]  /*00a0*/  IADD3 R3, PT, PT, R3, -0x3, RZ ;  /* 0xfffffffd03037810 */ /* 0x000fe40007ffe0ff */
[----:B------:R-:W-:-:S04]  /*00b0*/  ISETP.GE.AND P0, PT, R7, R0, PT ;  /* 0x000000000700720c */ /* 0x000fc80003f06270 */
[----:B------:R-:W-:Y:S01]  /*00c0*/  ISETP.LT.OR P0, PT, R7, 0x3, P0 ;  /* 0x000000030700780c */ /* 0x000fe20000701670 */
[----:B-1----:R-:W-:-:S05]  /*00d0*/  IMAD R0, R4, UR5, R5 ;  /* 0x0000000504007c24 */ /* 0x002fca000f8e0205 */
[----:B------:R-:W-:-:S04]  /*00e0*/  ISETP.LT.U32.OR P0, PT, R0, 0x3, P0 ;  /* 0x000000030000780c */ /* 0x000fc80000701470 */
[----:B------:R-:W-:-:S13]  /*00f0*/  ISETP.GE.OR P0, PT, R0, R3, P0 ;  /* 0x000000030000720c */ /* 0x000fda0000706670 */
[----:B------:R-:W-:Y:S05]  /*0100*/  @P0 EXIT ;  /* 0x000000000000094d */ /* 0x000fea0003800000 */
[----:B------:R-:W0:Y:S01]  /*0110*/  LDC.64 R4, c[0x0][0x380] ;  /* 0x0000e000ff047b82 */ /* 0x000e220000000a00 */
[----:B------:R-:W-:Y:S01]  /*0120*/  IADD3 R3, PT, PT, R0, -0x3, RZ ;  /* 0xfffffffd00037810 */ /* 0x000fe20007ffe0ff */
[----:B------:R-:W1:Y:S04]  /*0130*/  LDCU.64 UR6, c[0x0][0x358] ;  /* 0x00006b00ff0677ac */ /* 0x000e680008000a00 */
[----:B------:R-:W-:-:S05]  /*0140*/  IMAD R3, R3, R2, R7 ;  /* 0x0000000203037224 */ /* 0x000fca00078e0207 */
[----:B------:R-:W-:-:S05]  /*0150*/  IADD3 R7, PT, PT, R3, -0x3, RZ ;  /* 0xfffffffd03077810 */ /* 0x000fca0007ffe0ff */
[----:B0-----:R-:W-:-:S05]  /*0160*/  IMAD.WIDE R4, R7, 0x4, R4 ;  /* 0x0000000407047825 */ /* 0x001fca00078e0204 */
[----:B-1----:R-:W2:Y:S04]  /*0170*/  LDG.E R14, desc[UR6][R4.64] ;  /* 0x00000006040e7981 */ /* 0x002ea8000c1e1900 */
[----:B------:R-:W3:Y:S04]  /*0180*/  LDG.E R0, desc[UR6][R4.64+0x4] ;  /* 0x0000040604007981 */ /* 0x000ee8000c1e1900 */
[----:B------:R-:W4:Y:S04]  /*0190*/  LDG.E R29, desc[UR6][R4.64+0x8] ;  /* 0x00000806041d7981 */ /* 0x000f28000c1e1900 */
[----:B------:R-:W5:Y:S04]  /*01a0*/  LDG.E R12, desc[UR6][R4.64+0xc] ;  /* 0x00000c06040c7981 */ /* 0x000f68000c1e1900 */
[----:B------:R-:W5:Y:S01]  /*01b0*/  LDG.E R9, desc[UR6][R4.64+0x10] ;  /* 0x0000100604097981 */ /* 0x000f62000c1e1900 */
[----:B------:R-:W-:-:S03]  /*01c0*/  IMAD.WIDE R10, R2, 0x4, R4 ;  /* 0x00000004020a7825 */ /* 0x000fc600078e0204 */
[----:B------:R-:W5:Y:S04]  /*01d0*/  LDG.E R8, desc[UR6][R4.64+0x14] ;  /* 0x0000140604087981 */ /* 0x000f68000c1e1900 */
[----:B------:R0:W5:Y:S04]  /*01e0*/  LDG.E R26, desc[UR6][R4.64+0x18] ;  /* 0x00001806041a7981 */ /* 0x000168000c1e1900 */
[----:B------:R-:W5:Y:S04]  /*01f0*/  LDG.E R27, desc[UR6][R10.64] ;  /* 0x000000060a1b7981 */ /* 0x000f68000c1e1900 */
[----:B------:R-:W5:Y:S04]  /*0200*/  LDG.E R28, desc[UR6][R10.64+0x4] ;  /* 0x000004060a1c7981 */ /* 0x000f68000c1e1900 */
[----:B------:R-:W5:Y:S04]  /*0210*/  LDG.E R22, desc[UR6][R10.64+0x8] ;  /* 0x000008060a167981 */ /* 0x000f68000c1e1900 */
        /* <DEDUP_REMOVED lines=9> */
[----:B------:R-:W5:Y:S04]  /*02b0*/  LDG.E R16, desc[UR6][R6.64+0x10] ;  /* 0x0000100606107981 */ /* 0x000f68000c1e1900 */
[----:B------:R-:W5:Y:S01]  /*02c0*/  LDG.E R15, desc[UR6][R6.64+0x14] ;  /* 0x00001406060f7981 */ /* 0x000f62000c1e1900 */
[----:B0-----:R-:W-:-:S05]  /*02d0*/  IMAD.WIDE R4, R2, 0x4, R6 ;  /* 0x0000000402047825 */ /* 0x001fca00078e0206 */
[----:B------:R-:W5:Y:S01]  /*02e0*/  LDG.E R11, desc[UR6][R4.64+0xc] ;  /* 0x00000c06040b7981 */ /* 0x000f62000c1e1900 */
[----:B--2---:R-:W-:-:S03]  /*02f0*/  FADD R21, RZ, R14 ;  /* 0x0000000eff157221 */ /* 0x004fc60000000000 */
[----:B------:R0:W2:Y:S01]  /*0300*/  LDG.E R14, desc[UR6][R6.64+0x18] ;  /* 0x00001806060e7981 */ /* 0x0000a2000c1e1900 */
[----:B---3--:R-:W-:-:S03]  /*0310*/  FADD R0, R21, R0 ;  /* 0x0000000015007221 */ /* 0x008fc60000000000 */
[----:B------:R-:W3:Y:S01]  /*0320*/  LDG.E R21, desc[UR6][R4.64] ;  /* 0x0000000604157981 */ /* 0x000ee2000c1e1900 */
[----:B----4-:R-:W-:-:S03]  /*0330*/  FADD R29, R0, R29 ;  /* 0x0000001d001d7221 */ /* 0x010fc60000000000 */
[----:B------:R-:W4:Y:S01]  /*0340*/  LDG.E R0, desc[UR6][R4.64+0x4] ;  /* 0x0000040604007981 */ /* 0x000f22000c1e1900 */
[----:B-----5:R-:W-:-:S03]  /*0350*/  FADD R10, R29, R12 ;  /* 0x0000000c1d0a7221 */ /* 0x020fc60000000000 */
[----:B------:R-:W5:Y:S01]  /*0360*/  LDG.E R12, desc[UR6][R4.64+0x8] ;  /* 0x00000806040c7981 */ /* 0x000f62000c1e1900 */
[----:B------:R-:W-:-:S03]  /*0370*/  FADD R9, R10, R9 ;  /* 0x000000090a097221 */ /* 0x000fc60000000000 */
[----:B------:R-:W5:Y:S01]  /*0380*/  LDG.E R10, desc[UR6][R4.64+0x10] ;  /* 0x00001006040a7981 */ /* 0x000f62000c1e1900 */
[----:B0-----:R-:W-:-:S03]  /*0390*/  FADD R7, R9, R8 ;  /* 0x0000000809077221 */ /* 0x001fc60000000000 */
[----:B------:R-:W5:Y:S01]  /*03a0*/  LDG.E R9, desc[UR6][R4.64+0x14] ;  /* 0x0000140604097981 */ /* 0x000f62000c1e1900 */
[----:B------:R-:W-:-:S03]  /*03b0*/  FADD R26, R7, R26 ;  /* 0x0000001a071a7221 */ /* 0x000fc60000000000 */
[----:B------:R0:W5:Y:S01]  /*03c0*/  LDG.E R8, desc[UR6][R4.64+0x18] ;  /* 0x0000180604087981 */ /* 0x000162000c1e1900 */
[----:B------:R-:W-:Y:S01]  /*03d0*/  FADD R27, R26, R27 ;  /* 0x0000001b1a1b7221 */ /* 0x000fe20000000000 */
[----:B------:R-:W-:-:S04]  /*03e0*/  IMAD.WIDE R6, R2, 0x4, R4 ;  /* 0x0000000402067825 */ /* 0x000fc800078e0204 */
[----:B------:R-:W-:-:S04]  /*03f0*/  FADD R27, R27, R28 ;  /* 0x0000001c1b1b7221 */ /* 0x000fc80000000000 */
[----:B------:R-:W-:Y:S02]  /*0400*/  FADD R27, R27, R22 ;  /* 0x000000161b1b7221 */ /* 0x000fe40000000000 */
[----:B------:R-:W5:Y:S02]  /*0410*/  LDG.E R22, desc[UR6][R6.64] ;  /* 0x0000000606167981 */ /* 0x000f64000c1e1900 */
[----:B------:R-:W-:Y:S02]  /*0420*/  FADD R26, R27, R24 ;  /* 0x000000181b1a7221 */ /* 0x000fe40000000000 */
[----:B------:R-:W5:Y:S02]  /*0430*/  LDG.E R24, desc[UR6][R6.64+0x4] ;  /* 0x0000040606187981 */ /* 0x000f64000c1e1900 */
[----:B------:R-:W-:Y:S02]  /*0440*/  FADD R26, R26, R25 ;  /* 0x000000191a1a7221 */ /* 0x000fe40000000000 */
[----:B------:R-:W5:Y:S02]  /*0450*/  LDG.E R25, desc[UR6][R6.64+0x8] ;  /* 0x0000080606197981 */ /* 0x000f64000c1e1900 */
[----:B------:R-:W-:-:S02]  /*0460*/  FADD R27, R26, R23 ;  /* 0x000000171a1b7221 */ /* 0x000fc40000000000 */
[----:B------:R-:W5:Y:S02]  /*0470*/  LDG.E R23, desc[UR6][R6.64+0xc] ;  /* 0x00000c0606177981 */ /* 0x000f64000c1e1900 */
[----:B------:R-:W-:Y:S02]  /*0480*/  FADD R26, R27, R18 ;  /* 0x000000121b1a7221 */ /* 0x000fe40000000000 */
[----:B------:R-:W5:Y:S02]  /*0490*/  LDG.E R18, desc[UR6][R6.64+0x10] ;  /* 0x0000100606127981 */ /* 0x000f64000c1e1900 */
[----:B0-----:R-:W-:Y:S02]  /*04a0*/  FADD R5, R26, R19 ;  /* 0x000000131a057221 */ /* 0x001fe40000000000 */
[----:B------:R-:W5:Y:S02]  /*04b0*/  LDG.E R19, desc[UR6][R6.64+0x14] ;  /* 0x0000140606137981 */ /* 0x000f64000c1e1900 */
[----:B------:R-:W-:Y:S01]  /*04c0*/  FADD R26, R5, R20 ;  /* 0x00000014051a7221 */ /* 0x000fe20000000000 */
[----:B------:R-:W-:Y:S01]  /*04d0*/  IMAD.WIDE R4, R2, 0x4, R6 ;  /* 0x0000000402047825 */ /* 0x000fe200078e0206 */
[----:B------:R0:W5:Y:S03]  /*04e0*/  LDG.E R20, desc[UR6][R6.64+0x18] ;  /* 0x0000180606147981 */ /* 0x000166000c1e1900 */
[----:B------:R-:W-:-:S02]  /*04f0*/  FADD R26, R26, R13 ;  /* 0x0000000d1a1a7221 */ /* 0x000fc40000000000 */
[----:B------:R-:W5:Y:S02]  /*0500*/  LDG.E R13, desc[UR6][R4.64] ;  /* 0x00000006040d7981 */ /* 0x000f64000c1e1900 */
[----:B------:R-:W-:Y:S02]  /*0510*/  FADD R27, R26, R17 ;  /* 0x000000111a1b7221 */ /* 0x000fe40000000000 */
[----:B------:R-:W5:Y:S02]  /*0520*/  LDG.E R17, desc[UR6][R4.64+0x4] ;  /* 0x0000040604117981 */ /* 0x000f64000c1e1900 */
[----:B------:R-:W-:Y:S02]  /*0530*/  FADD R26, R27, R16 ;  /* 0x000000101b1a7221 */ /* 0x000fe40000000000 */
[----:B------:R-:W5:Y:S02]  /*0540*/  LDG.E R16, desc[UR6][R4.64+0x8] ;  /* 0x0000080604107981 */ /* 0x000f64000c1e1900 */
[----:B------:R-:W-:-:S02]  /*0550*/  FADD R27, R26, R15 ;  /* 0x0000000f1a1b7221 */ /* 0x000fc40000000000 */
[----:B------:R-:W5:Y:S01]  /*0560*/  LDG.E R15, desc[UR6][R4.64+0xc] ;  /* 0x00000c06040f7981 */ /* 0x000f62000c1e1900 */
[----:B0-----:R-:W-:-:S04]  /*0570*/  IMAD.WIDE R6, R2, 0x4, R4 ;  /* 0x0000000402067825 */ /* 0x001fc800078e0204 */
[----:B--2---:R-:W-:Y:S02]  /*0580*/  FADD R26, R27, R14 ;  /* 0x0000000e1b1a7221 */ /* 0x004fe40000000000 */
[----:B------:R-:W2:Y:S02]  /*0590*/  LDG.E R14, desc[UR6][R4.64+0x10] ;  /* 0x00001006040e7981 */ /* 0x000ea4000c1e1900 */
[----:B---3--:R-:W-:Y:S02]  /*05a0*/  FADD R27, R26, R21 ;  /* 0x000000151a1b7221 */ /* 0x008fe40000000000 */
[----:B------:R-:W3:Y:S02]  /*05b0*/  LDG.E R26, desc[UR6][R4.64+0x14] ;  /* 0x00001406041a7981 */ /* 0x000ee4000c1e1900 */
[----:B----4-:R-:W-:Y:S02]  /*05c0*/  FADD R27, R27, R0 ;  /* 0x000000001b1b7221 */ /* 0x010fe40000000000 */
[----:B------:R-:W4:Y:S02]  /*05d0*/  LDG.E R21, desc[UR6][R4.64+0x18] ;  /* 0x0000180604157981 */ /* 0x000f24000c1e1900 */
[----:B-----5:R-:W-:-:S02]  /*05e0*/  FADD R28, R27, R12 ;  /* 0x0000000c1b1c7221 */ /* 0x020fc40000000000 */
[----:B------:R-:W5:Y:S02]  /*05f0*/  LDG.E R0, desc[UR6][R6.64] ;  /* 0x0000000606007981 */ /* 0x000f64000c1e1900 */
[----:B------:R-:W-:Y:S02]  /*0600*/  FADD R27, R28, R11 ;  /* 0x0000000b1c1b7221 */ /* 0x000fe40000000000 */
[----:B------:R-:W5:Y:S04]  /*0610*/  LDG.E R12, desc[UR6][R6.64+0x4] ;  /* 0x00000406060c7981 */ /* 0x000f68000c1e1900 */
[----:B------:R-:W5:Y:S01]  /*0620*/  LDG.E R11, desc[UR6][R6.64+0x8] ;  /* 0x00000806060b7981 */ /* 0x000f62000c1e1900 */
[----:B------:R-:W-:-:S03]  /*0630*/  FADD R28, R27, R10 ;  /* 0x0000000a1b1c7221 */ /* 0x000fc60000000000 */
[----:B------:R-:W5:Y:S04]  /*0640*/  LDG.E R27, desc[UR6][R6.64+0xc] ;  /* 0x00000c06061b7981 */ /* 0x000f68000c1e1900 */
[----:B------:R-:W5:Y:S04]  /*0650*/  LDG.E R10, desc[UR6][R6.64+0x10] ;  /* 0x00001006060a7981 */ /* 0x000f68000c1e1900 */
[----:B------:R-:W5:Y:S04]  /*0660*/  LDG.E R4, desc[UR6][R6.64+0x14] ;  /* 0x0000140606047981 */ /* 0x000f68000c1e1900 */
[----:B------:R0:W5:Y:S01]  /*0670*/  LDG.E R5, desc[UR6][R6.64+0x18] ;  /* 0x0000180606057981 */ /* 0x000162000c1e1900 */
        /* <DEDUP_REMOVED lines=13> */
[----:B0-----:R-:W-:Y:S01]  /*0750*/  HFMA2 R7, -RZ, RZ, 1.517578125, 10.2890625 ;  /* 0x3e124925ff077431 */ /* 0x001fe200000001ff */
[----:B------:R-:W-:Y:S01]  /*0760*/  MOV R6, 0x40e00000 ;  /* 0x40e0000000067802 */ /* 0x000fe20000000f00 */
[----:B------:R-:W-:Y:S01]  /*0770*/  BSSY.RECONVERGENT B1, `(.L_x_15) ;  /* 0x0000016000017945 */ /* 0x000fe20003800200 */
[----:B------:R-:W-:-:S04]  /*0780*/  LEA R3, R2, R3, 0x1 ;  /* 0x0000000302037211 */ /* 0x000fc800078e08ff */
[----:B------:R-:W-:Y:S01]  /*0790*/  IADD3 R2, PT, PT, R3, R2, RZ ;  /* 0x0000000203027210 */ /* 0x000fe20007ffe0ff */
        /* <DEDUP_REMOVED lines=9> */
[----:B------:R-:W-:Y:S01]  /*0830*/  FADD R0, R0, R5 ;  /* 0x0000000500007221 */ /* 0x000fe20000000000 */
[----:B------:R-:W-:-:S03]  /*0840*/  FFMA R4, R7, -R6, 1 ;  /* 0x3f80000007047423 */ /* 0x000fc60000000806 */
[----:B------:R-:W0:Y:S01]  /*0850*/  FCHK P0, R0, 7 ;  /* 0x40e0000000007902 */ /* 0x000e220000000000 */
[----:B------:R-:W-:-:S04]  /*0860*/  FFMA R5, R4, R7, 0.14285714924335479736 ;  /* 0x3e12492504057423 */ /* 0x000fc80000000007 */
[----:B------:R-:W-:-:S04]  /*0870*/  FFMA R4, R0, R5, RZ ;  /* 0x0000000500047223 */ /* 0x000fc800000000ff */
[----:B------:R-:W-:-:S04]  /*0880*/  FFMA R6, R4, -7, R0 ;  /* 0xc0e0000004067823 */ /* 0x000fc80000000000 */
[----:B------:R-:W-:Y:S01]  /*0890*/  FFMA R7, R5, R6, R4 ;  /* 0x0000000605077223 */ /* 0x000fe20000000004 */
[----:B0-----:R-:W-:Y:S06]  /*08a0*/  @!P0 BRA `(.L_x_16) ;  /* 0x0000000000088947 */ /* 0x001fec0003800000 */
[----:B------:R-:W-:-:S07]  /*08b0*/  MOV R4, 0x8d0 ;  /* 0x000008d000047802 */ /* 0x000fce0000000f00 */
[----:B------:R-:W-:Y:S05]  /*08c0*/  CALL.REL.NOINC `($__internal_1_$__cuda_sm3x_div_rn_noftz_f32_slowpath) ;  /* 0x0000000000147944 */ /* 0x000fea0003c00000 */
.L_x_16:
[----:B------:R-:W-:Y:S05]  /*08d0*/  BSYNC.RECONVERGENT B1 ;  /* 0x0000000000017941 */ /* 0x000fea0003800200 */
.L_x_15:
[----:B------:R-:W0:Y:S02]  /*08e0*/  LDC.64 R4, c[0x0][0x388] ;  /* 0x0000e200ff047b82 */ /* 0x000e240000000a00 */
[----:B0-----:R-:W-:-:S05]  /*08f0*/  IMAD.WIDE R2, R2, 0x4, R4 ;  /* 0x0000000402027825 */ /* 0x001fca00078e0204 */
[----:B------:R-:W-:Y:S01]  /*0900*/  STG.E desc[UR6][R2.64], R7 ;  /* 0x0000000702007986 */ /* 0x000fe2000c101906 */
[----:B------:R-:W-:Y:S05]  /*0910*/  EXIT ;  /* 0x000000000000794d */ /* 0x000fea0003800000 */
        .weak           $__internal_1_$__cuda_sm3x_div_rn_noftz_f32_slowpath
        .type           $__internal_1_$__cuda_sm3x_div_rn_noftz_f32_slowpath,@function
        .size           $__internal_1_$__cuda_sm3x_div_rn_noftz_f32_slowpath,(.L_x_31 - $__internal_1_$__cuda_sm3x_div_rn_noftz_f32_slowpath)
$__internal_1_$__cuda_sm3x_div_rn_noftz_f32_slowpath:
        /* <DEDUP_REMOVED lines=28> */
.L_x_19:
[----:B------:R-:W-:Y:S05]  /*0ae0*/  BSYNC.RELIABLE B2 ;  /* 0x0000000000027941 */ /* 0x000fea0003800100 */
.L_x_18:
        /* <DEDUP_REMOVED lines=29> */
[C---:B------:R-:W-:Y:S02]  /*0cc0*/  IADD3 R6, PT, PT, R10.reuse, 0x20, RZ ;  /* 0x000000200a067810 */ /* 0x040fe40007ffe0ff */
[----:B------:R-:W-:Y:S02]  /*0cd0*/  ISETP.NE.AND P2, PT, R10, RZ, PT ;  /* 0x000000ff0a00720c */ /* 0x000fe40003f45270 */
[----:B------:R-:W-:Y:S01]  /*0ce0*/  LOP3.LUT R3, R0, 0x7fffff, RZ, 0xc0, !PT ;  /* 0x007fffff00037812 */ /* 0x000fe200078ec0ff */
[CCC-:B------:R-:W-:Y:S01]  /*0cf0*/  FFMA.RP R0, R7.reuse, R9.reuse, R8.reuse ;  /* 0x0000000907007223 */ /* 0x1c0fe20000008008 */
[----:B------:R-:W-:Y:S01]  /*0d00*/  FFMA.RM R7, R7, R9, R8 ;  /* 0x0000000907077223 */ /* 0x000fe20000004008 */
[----:B------:R-:W-:Y:S02]  /*0d10*/  ISETP.NE.AND P1, PT, R10, RZ, PT ;  /* 0x000000ff0a00720c */ /* 0x000fe40003f25270 */
        /* <DEDUP_REMOVED lines=15> */
.L_x_26:
[----:B------:R-:W-:-:S04]  /*0e10*/  LOP3.LUT R5, R5, 0x80000000, RZ, 0xc0, !PT ;  /* 0x8000000005057812 */ /* 0x000fc800078ec0ff */
[----:B------:R-:W-:Y:S01]  /*0e20*/  LOP3.LUT R5, R5, 0x7f800000, RZ, 0xfc, !PT ;  /* 0x7f80000005057812 */ /* 0x000fe200078efcff */
[----:B------:R-:W-:Y:S06]  /*0e30*/  BRA `(.L_x_27) ;  /* 0x0000000000047947 */ /* 0x000fec0003800000 */
.L_x_25:
[----:B------:R-:W-:-:S07]  /*0e40*/  LEA R5, R6, R5, 0x17 ;  /* 0x0000000506057211 */ /* 0x000fce00078eb8ff */
.L_x_27:
[----:B------:R-:W-:Y:S05]  /*0e50*/  BSYNC.RECONVERGENT B2 ;  /* 0x0000000000027941 */ /* 0x000fea0003800200 */
.L_x_24:
[----:B------:R-:W-:Y:S05]  /*0e60*/  BRA `(.L_x_28) ;  /* 0x0000000000207947 */ /* 0x000fea0003800000 */
.L_x_23:
[----:B------:R-:W-:-:S04]  /*0e70*/  LOP3.LUT R5, R6, 0x80000000, R5, 0x48, !PT ;  /* 0x8000000006057812 */ /* 0x000fc800078e4805 */
[----:B------:R-:W-:Y:S01]  /*0e80*/  LOP3.LUT R5, R5, 0x7f800000, RZ, 0xfc, !PT ;  /* 0x7f80000005057812 */ /* 0x000fe200078efcff */
[----:B------:R-:W-:Y:S06]  /*0e90*/  BRA `(.L_x_28) ;  /* 0x0000000000147947 */ /* 0x000fec0003800000 */
.L_x_22:
[----:B------:R-:W-:Y:S01]  /*0ea0*/  LOP3.LUT R5, R6, 0x80000000, R5, 0x48, !PT ;  /* 0x8000000006057812 */ /* 0x000fe200078e4805 */
[----:B------:R-:W-:Y:S06]  /*0eb0*/  BRA `(.L_x_28) ;  /* 0x00000000000c7947 */ /* 0x000fec0003800000 */
.L_x_21:
[----:B------:R-:W0:Y:S01]  /*0ec0*/  MUFU.RSQ R5, -QNAN ;  /* 0xffc0000000057908 */ /* 0x000e220000001400 */
[----:B------:R-:W-:Y:S05]  /*0ed0*/  BRA `(.L_x_28) ;  /* 0x0000000000047947 */ /* 0x000fea0003800000 */
.L_x_20:
[----:B------:R-:W-:-:S07]  /*0ee0*/  FADD.FTZ R5, R0, 7 ;  /* 0x40e0000000057421 */ /* 0x000fce0000010000 */
.L_x_28:
[----:B------:R-:W-:Y:S05]  /*0ef0*/  BSYNC.RECONVERGENT B0 ;  /* 0x0000000000007941 */ /* 0x000fea0003800200 */
.L_x_17:
[----:B0-----:R-:W-:Y:S01]  /*0f00*/  MOV R7, R5 ;  /* 0x0000000500077202 */ /* 0x001fe20000000f00 */
[----:B------:R-:W-:-:S04]  /*0f10*/  HFMA2 R5, -RZ, RZ, 0, 0 ;  /* 0x00000000ff057431 */ /* 0x000fc800000001ff */
[----:B------:R-:W-:Y:S05]  /*0f20*/  RET.REL.NODEC R4 `(_Z11blur_globalPKfPfii) ;  /* 0xfffffff004347950 */ /* 0x000fea0003c3ffff */
.L_x_29:
        /* <DEDUP_REMOVED lines=13> */
.L_x_31:


//--------------------- .nv.shared._Z11blur_sharedPKfPfii --------------------------
	.section	.nv.shared._Z11blur_sharedPKfPfii,"aw",@nobits
	.sectionflags	@""
	.align	4
.nv.shared._Z11blur_sharedPKfPfii:
	.zero		2960


//--------------------- .nv.shared.reserved.0     --------------------------
	.section	.nv.shared.reserved.0,"aw",@nobits
	.weak		__nv_reservedSMEM_offset_0_alias
	.size		__nv_reservedSMEM_offset_0_alias, 0, 64
	.other		__nv_reservedSMEM_offset_0_alias,@"STO_CUDA_RESERVED_SHARED STV_DEFAULT"
__nv_reservedSMEM_offset_0_alias:
	.zero		0
	.zero		64


//--------------------- .nv.constant0._Z11blur_sharedPKfPfii --------------------------
	.section	.nv.constant0._Z11blur_sharedPKfPfii,"a",@progbits
	.sectionflags	@""
	.align	4
.nv.constant0._Z11blur_sharedPKfPfii:
	.zero		920


//--------------------- .nv.constant0._Z11blur_globalPKfPfii --------------------------
	.section	.nv.constant0._Z11blur_globalPKfPfii,"a",@progbits
	.sectionflags	@""
	.align	4
.nv.constant0._Z11blur_globalPKfPfii:
	.zero		920


//--------------------- SYMBOLS --------------------------

	.type		.nv.reservedSmem.offset0,@object
	.size		.nv.reservedSmem.offset0,0x4
	.type		.nv.reservedSmem.cap,@object
	.size		.nv.reservedSmem.cap,0x4
